	.headerflags	@"EF_CUDA_TEXMODE_UNIFIED EF_CUDA_64BIT_ADDRESS EF_CUDA_ACCELERATORS EF_CUDA_SM90 EF_CUDA_VIRTUAL_SM(EF_CUDA_SM90)"
	.elftype	@"ET_EXEC"


//--------------------- .nv.info                  --------------------------
	.section	.nv.info,"",@"SHT_CUDA_INFO"
	.align	4


	//----- nvinfo : EIATTR_REGCOUNT
	.align		4
        /*0000*/ 	.byte	0x04, 0x2f
        /*0002*/ 	.short	(.L_1 - .L_0)
	.align		4
.L_0:
        /*0004*/ 	.word	index@(triton_poi_fused_constant_pad_nd_relu_33)
        /*0008*/ 	.word	0x00000020


	//----- nvinfo : EIATTR_MIN_STACK_SIZE
	.align		4
.L_1:
        /*000c*/ 	.byte	0x04, 0x12
        /*000e*/ 	.short	(.L_3 - .L_2)
	.align		4
.L_2:
        /*0010*/ 	.word	index@(triton_poi_fused_constant_pad_nd_relu_33)
        /*0014*/ 	.word	0x00000000


	//----- nvinfo : EIATTR_FRAME_SIZE
	.align		4
.L_3:
        /*0018*/ 	.byte	0x04, 0x11
        /*001a*/ 	.short	(.L_5 - .L_4)
	.align		4
.L_4:
        /*001c*/ 	.word	index@(triton_poi_fused_constant_pad_nd_relu_33)
        /*0020*/ 	.word	0x00000000


	//----- nvinfo : EIATTR_MIN_STACK_SIZE
	.align		4
.L_5:
        /*0024*/ 	.byte	0x04, 0x12
        /*0026*/ 	.short	(.L_7 - .L_6)
	.align		4
.L_6:
        /*0028*/ 	.word	index@(triton_poi_fused_constant_pad_nd_relu_33)
        /*002c*/ 	.word	0x00000000
.L_7:


//--------------------- .nv.info.triton_poi_fused_constant_pad_nd_relu_33 --------------------------
	.section	.nv.info.triton_poi_fused_constant_pad_nd_relu_33,"",@"SHT_CUDA_INFO"
	.sectionflags	@""
	.align	4


	//----- nvinfo : EIATTR_CUDA_API_VERSION
	.align		4
        /*0000*/ 	.byte	0x04, 0x37
        /*0002*/ 	.short	(.L_9 - .L_8)
.L_8:
        /*0004*/ 	.word	0x0000007c


	//----- nvinfo : EIATTR_KPARAM_INFO
	.align		4
.L_9:
        /*0008*/ 	.byte	0x04, 0x17
        /*000a*/ 	.short	(.L_11 - .L_10)
.L_10:
        /*000c*/ 	.word	0x00000000
        /*0010*/ 	.short	0x0002
        /*0012*/ 	.short	0x0010
        /*0014*/ 	.byte	0x00, 0xf0, 0x11, 0x00


	//----- nvinfo : EIATTR_KPARAM_INFO
	.align		4
.L_11:
        /*0018*/ 	.byte	0x04, 0x17
        /*001a*/ 	.short	(.L_13 - .L_12)
.L_12:
        /*001c*/ 	.word	0x00000000
        /*0020*/ 	.short	0x0001
        /*0022*/ 	.short	0x0008
        /*0024*/ 	.byte	0x00, 0xf4, 0x21, 0x00


	//----- nvinfo : EIATTR_KPARAM_INFO
	.align		4
.L_13:
        /*0028*/ 	.byte	0x04, 0x17
        /*002a*/ 	.short	(.L_15 - .L_14)
.L_14:
        /*002c*/ 	.word	0x00000000
        /*0030*/ 	.short	0x0000
        /*0032*/ 	.short	0x0000
        /*0034*/ 	.byte	0x00, 0xf4, 0x21, 0x00


	//----- nvinfo : EIATTR_SPARSE_MMA_MASK
	.align		4
.L_15:
        /*0038*/ 	.byte	0x03, 0x50
        /*003a*/ 	.short	0x0000


	//----- nvinfo : EIATTR_MAXREG_COUNT
	.align		4
        /*003c*/ 	.byte	0x03, 0x1b
        /*003e*/ 	.short	0x00ff


	//----- nvinfo : EIATTR_EXIT_INSTR_OFFSETS
	.align		4
        /*0040*/ 	.byte	0x04, 0x1c
        /*0042*/ 	.short	(.L_17 - .L_16)


	//   ....[0]....
.L_16:
        /*0044*/ 	.word	0x00000d40


	//   ....[1]....
        /*0048*/ 	.word	0x00000d60


	//----- nvinfo : EIATTR_REQNTID
	.align		4
.L_17:
        /*004c*/ 	.byte	0x04, 0x10
        /*004e*/ 	.short	(.L_19 - .L_18)
.L_18:
        /*0050*/ 	.word	0x00000080
        /*0054*/ 	.word	0x00000001
        /*0058*/ 	.word	0x00000001


	//----- nvinfo : EIATTR_CBANK_PARAM_SIZE
	.align		4
.L_19:
        /*005c*/ 	.byte	0x03, 0x19
        /*005e*/ 	.short	0x0014


	//----- nvinfo : EIATTR_PARAM_CBANK
	.align		4
        /*0060*/ 	.byte	0x04, 0x0a
        /*0062*/ 	.short	(.L_21 - .L_20)
	.align		4
.L_20:
        /*0064*/ 	.word	index@(.nv.constant0.triton_poi_fused_constant_pad_nd_relu_33)
        /*0068*/ 	.short	0x0210
        /*006a*/ 	.short	0x0014


	//----- nvinfo : EIATTR_SW_WAR
	.align		4
.L_21:
        /*006c*/ 	.byte	0x04, 0x36
        /*006e*/ 	.short	(.L_23 - .L_22)
.L_22:
        /*0070*/ 	.word	0x00000008
.L_23:


//--------------------- .nv.callgraph             --------------------------
	.section	.nv.callgraph,"",@"SHT_CUDA_CALLGRAPH"
	.align	4
	.sectionentsize	8
	.align		4
        /*0000*/ 	.word	0x00000000
	.align		4
        /*0004*/ 	.word	0xffffffff
	.align		4
        /*0008*/ 	.word	0x00000000
	.align		4
        /*000c*/ 	.word	0xfffffffe
	.align		4
        /*0010*/ 	.word	0x00000000
	.align		4
        /*0014*/ 	.word	0xfffffffd
	.align		4
        /*0018*/ 	.word	0x00000000
	.align		4
        /*001c*/ 	.word	0xfffffffc


//--------------------- .text.triton_poi_fused_constant_pad_nd_relu_33 --------------------------
	.section	.text.triton_poi_fused_constant_pad_nd_relu_33,"ax",@progbits
	.align	128
        .global         triton_poi_fused_constant_pad_nd_relu_33
        .type           triton_poi_fused_constant_pad_nd_relu_33,@function
        .size           triton_poi_fused_constant_pad_nd_relu_33,(.L_x_1 - triton_poi_fused_constant_pad_nd_relu_33)
        .other          triton_poi_fused_constant_pad_nd_relu_33,@"STO_CUDA_ENTRY STV_DEFAULT"
triton_poi_fused_constant_pad_nd_relu_33:
.text.triton_poi_fused_constant_pad_nd_relu_33:
[----:B------:R-:W0:Y:S02]  /*0000*/  LDC R1, c[0x0][0x28] ;  /* 0x00000a00ff017b82 */ /* 0x000e240000000800 */
[----:B------:R-:W1:Y:S01]  /*0010*/  S2R R0, SR_TID.X ;  /* 0x0000000000007919 */ /* 0x000e620000002100 */
[----:B------:R-:W-:Y:S01]  /*0020*/  IMAD.MOV.U32 R4, RZ, RZ, RZ ;  /* 0x000000ffff047224 */ /* 0x000fe200078e00ff */
[----:B------:R-:W-:Y:S01]  /*0030*/  ULDC.64 UR6, c[0x0][0x210] ;  /* 0x0000840000067ab9 */ /* 0x000fe20000000a00 */
[----:B------:R-:W-:Y:S01]  /*0040*/  IMAD.MOV.U32 R14, RZ, RZ, RZ ;  /* 0x000000ffff0e7224 */ /* 0x000fe200078e00ff */
[----:B------:R-:W2:Y:S01]  /*0050*/  S2R R5, SR_CTAID.X ;  /* 0x0000000000057919 */ /* 0x000ea20000002500 */
[----:B------:R-:W-:Y:S01]  /*0060*/  ULDC.64 UR4, c[0x0][0x208] ;  /* 0x0000820000047ab9 */ /* 0x000fe20000000a00 */
[----:B-1----:R-:W-:-:S05]  /*0070*/  IMAD.SHL.U32 R0, R0, 0x4, RZ ;  /* 0x0000000400007824 */ /* 0x002fca00078e00ff */
[----:B------:R-:W-:-:S05]  /*0080*/  LOP3.LUT R0, R0, 0x1fc, RZ, 0xc0, !PT ;  /* 0x000001fc00007812 */ /* 0x000fca00078ec0ff */
[----:B--2---:R-:W-:-:S04]  /*0090*/  IMAD R5, R5, 0x400, R0 ;  /* 0x0000040005057824 */ /* 0x004fc800078e0200 */
[----:B------:R-:W-:-:S04]  /*00a0*/  IMAD.HI R17, R5, 0x66666667, RZ ;  /* 0x6666666705117827 */ /* 0x000fc800078e02ff */
[C---:B------:R-:W-:Y:S01]  /*00b0*/  VIADD R6, R5.reuse, 0x1 ;  /* 0x0000000105067836 */ /* 0x040fe20000000000 */
[----:B------:R-:W-:Y:S01]  /*00c0*/  SHF.R.U32.HI R0, RZ, 0x1f, R17 ;  /* 0x0000001fff007819 */ /* 0x000fe20000011611 */
[----:B------:R-:W-:-:S03]  /*00d0*/  IMAD.HI R2, R5, -0x49f49f49, R4 ;  /* 0xb60b60b705027827 */ /* 0x000fc600078e0204 */
[----:B------:R-:W-:Y:S01]  /*00e0*/  LEA.HI.SX32 R17, R17, R0, 0x1e ;  /* 0x0000000011117211 */ /* 0x000fe200078ff2ff */
[----:B------:R-:W-:Y:S01]  /*00f0*/  IMAD.HI R8, R6, 0x66666667, RZ ;  /* 0x6666666706087827 */ /* 0x000fe200078e02ff */
[----:B------:R-:W-:-:S03]  /*0100*/  SHF.R.U32.HI R7, RZ, 0x1f, R2 ;  /* 0x0000001fff077819 */ /* 0x000fc60000011602 */
[----:B------:R-:W-:Y:S01]  /*0110*/  IMAD.HI R0, R17, 0x38e38e39, RZ ;  /* 0x38e38e3911007827 */ /* 0x000fe200078e02ff */
[----:B------:R-:W-:Y:S02]  /*0120*/  SHF.R.U32.HI R9, RZ, 0x1f, R8 ;  /* 0x0000001fff097819 */ /* 0x000fe40000011608 */
[----:B------:R-:W-:Y:S02]  /*0130*/  LEA.HI R7, R2, R7, RZ, 0x1a ;  /* 0x0000000702077211 */ /* 0x000fe400078fd0ff */
[----:B------:R-:W-:Y:S02]  /*0140*/  SHF.R.S32.HI R3, RZ, 0x1, R0 ;  /* 0x00000001ff037819 */ /* 0x000fe40000011400 */
[----:B------:R-:W-:Y:S02]  /*0150*/  LEA.HI.SX32 R9, R8, R9, 0x1e ;  /* 0x0000000908097211 */ /* 0x000fe400078ff2ff */
[----:B------:R-:W-:-:S03]  /*0160*/  LEA.HI R0, R0, R3, RZ, 0x1 ;  /* 0x0000000300007211 */ /* 0x000fc600078f08ff */
[----:B------:R-:W-:Y:S02]  /*0170*/  IMAD R2, R9, -0xa, R6 ;  /* 0xfffffff609027824 */ /* 0x000fe400078e0206 */
[----:B------:R-:W-:Y:S02]  /*0180*/  IMAD R0, R0, -0x9, R17 ;  /* 0xfffffff700007824 */ /* 0x000fe400078e0211 */
[----:B------:R-:W-:Y:S02]  /*0190*/  IMAD.SHL.U32 R9, R7, 0x40, RZ ;  /* 0x0000004007097824 */ /* 0x000fe400078e00ff */
[C---:B------:R-:W-:Y:S01]  /*01a0*/  IMAD.SHL.U32 R6, R0.reuse, 0x8, RZ ;  /* 0x0000000800067824 */ /* 0x040fe200078e00ff */
[----:B------:R-:W-:Y:S02]  /*01b0*/  ISETP.GT.AND P1, PT, R0, RZ, PT ;  /* 0x000000ff0000720c */ /* 0x000fe40003f24270 */
[----:B------:R-:W-:Y:S02]  /*01c0*/  SHF.R.S32.HI R0, RZ, 0x1f, R2 ;  /* 0x0000001fff007819 */ /* 0x000fe40000011402 */
[----:B------:R-:W-:-:S02]  /*01d0*/  ISETP.LT.U32.AND P3, PT, R2, 0x9, P1 ;  /* 0x000000090200780c */ /* 0x000fc40000f61070 */
[----:B------:R-:W-:Y:S02]  /*01e0*/  SHF.R.S32.HI R15, RZ, 0x1f, R9 ;  /* 0x0000001fff0f7819 */ /* 0x000fe40000011409 */
[----:B------:R-:W-:Y:S02]  /*01f0*/  IADD3 R2, P0, P2, R6, R9, R2 ;  /* 0x0000000906027210 */ /* 0x000fe40007a1e002 */
[----:B------:R-:W-:Y:S02]  /*0200*/  SHF.R.S32.HI R18, RZ, 0x1f, R6 ;  /* 0x0000001fff127819 */ /* 0x000fe40000011406 */
[----:B------:R-:W-:Y:S02]  /*0210*/  ISETP.LT.AND P4, PT, R5, 0x16800, P3 ;  /* 0x000168000500780c */ /* 0x000fe40001f81270 */
[----:B------:R-:W-:Y:S02]  /*0220*/  IADD3.X R3, R18, R15, R0, P0, P2 ;  /* 0x0000000f12037210 */ /* 0x000fe400007e4400 */
[----:B------:R-:W-:-:S04]  /*0230*/  LEA R20, P0, R2, UR6, 0x2 ;  /* 0x0000000602147c11 */ /* 0x000fc8000f8010ff */
[----:B------:R-:W-:-:S05]  /*0240*/  LEA.HI.X R21, R2, UR7, R3, 0x2, P0 ;  /* 0x0000000702157c11 */ /* 0x000fca00080f1403 */
[----:B------:R1:W2:Y:S01]  /*0250*/  @P4 LDG.E R14, desc[UR4][R20.64+-0x24] ;  /* 0xffffdc04140e4981 */ /* 0x0002a2000c1e1900 */
[C---:B------:R-:W-:Y:S02]  /*0260*/  VIADD R13, R5.reuse, 0x200 ;  /* 0x00000200050d7836 */ /* 0x040fe40000000000 */
[----:B------:R-:W-:Y:S02]  /*0270*/  VIADD R11, R5, 0x201 ;  /* 0x00000201050b7836 */ /* 0x000fe40000000000 */
[----:B------:R-:W-:-:S04]  /*0280*/  IMAD.HI R4, R13, 0x66666667, RZ ;  /* 0x666666670d047827 */ /* 0x000fc800078e02ff */
[----:B------:R-:W-:Y:S01]  /*0290*/  VIADD R3, R5, 0x202 ;  /* 0x0000020205037836 */ /* 0x000fe20000000000 */
[----:B------:R-:W-:Y:S01]  /*02a0*/  SHF.R.U32.HI R19, RZ, 0x1f, R4 ;  /* 0x0000001fff137819 */ /* 0x000fe20000011604 */
[----:B------:R-:W-:-:S04]  /*02b0*/  IMAD.HI R10, R11, 0x66666667, RZ ;  /* 0x666666670b0a7827 */ /* 0x000fc800078e02ff */
[----:B------:R-:W-:Y:S01]  /*02c0*/  IMAD.MOV.U32 R12, RZ, RZ, RZ ;  /* 0x000000ffff0c7224 */ /* 0x000fe200078e00ff */
[----:B-1----:R-:W-:Y:S01]  /*02d0*/  SHF.R.U32.HI R21, RZ, 0x1f, R10 ;  /* 0x0000001fff157819 */ /* 0x002fe2000001160a */
[----:B------:R-:W-:Y:S02]  /*02e0*/  VIADD R0, R5, 0x203 ;  /* 0x0000020305007836 */ /* 0x000fe40000000000 */
[----:B------:R-:W-:Y:S01]  /*02f0*/  IMAD.HI R16, R3, 0x66666667, RZ ;  /* 0x6666666703107827 */ /* 0x000fe200078e02ff */
[----:B------:R-:W-:-:S03]  /*0300*/  LEA.HI.SX32 R20, R10, R21, 0x1e ;  /* 0x000000150a147211 */ /* 0x000fc600078ff2ff */
[----:B------:R-:W-:Y:S01]  /*0310*/  IMAD.HI R7, R13, -0x49f49f49, R12 ;  /* 0xb60b60b70d077827 */ /* 0x000fe200078e020c */
[----:B------:R-:W-:Y:S02]  /*0320*/  LEA.HI.SX32 R12, R4, R19, 0x1e ;  /* 0x00000013040c7211 */ /* 0x000fe400078ff2ff */
[----:B------:R-:W-:Y:S01]  /*0330*/  SHF.R.U32.HI R19, RZ, 0x1f, R16 ;  /* 0x0000001fff137819 */ /* 0x000fe20000011610 */
[----:B------:R-:W-:Y:S01]  /*0340*/  IMAD.HI R22, R0, 0x66666667, RZ ;  /* 0x6666666700167827 */ /* 0x000fe200078e02ff */
[----:B------:R-:W-:-:S03]  /*0350*/  SHF.R.U32.HI R4, RZ, 0x1f, R7 ;  /* 0x0000001fff047819 */ /* 0x000fc60000011607 */
[----:B------:R-:W-:Y:S01]  /*0360*/  IMAD.MOV.U32 R2, RZ, RZ, RZ ;  /* 0x000000ffff027224 */ /* 0x000fe200078e00ff */
[----:B------:R-:W-:Y:S01]  /*0370*/  SHF.R.U32.HI R21, RZ, 0x1f, R22 ;  /* 0x0000001fff157819 */ /* 0x000fe20000011616 */
[----:B------:R-:W-:Y:S01]  /*0380*/  IMAD.HI R10, R12, 0x38e38e39, RZ ;  /* 0x38e38e390c0a7827 */ /* 0x000fe200078e02ff */
[----:B------:R-:W-:Y:S02]  /*0390*/  LEA.HI R7, R7, R4, RZ, 0x1a ;  /* 0x0000000407077211 */ /* 0x000fe400078fd0ff */
[----:B------:R-:W-:Y:S01]  /*03a0*/  LEA.HI.SX32 R21, R22, R21, 0x1e ;  /* 0x0000001516157211 */ /* 0x000fe200078ff2ff */
[----:B------:R-:W-:Y:S01]  /*03b0*/  IMAD.HI R8, R3, -0x49f49f49, R2 ;  /* 0xb60b60b703087827 */ /* 0x000fe200078e0202 */
[----:B------:R-:W-:Y:S02]  /*03c0*/  LEA.HI.SX32 R2, R16, R19, 0x1e ;  /* 0x0000001310027211 */ /* 0x000fe400078ff2ff */
[----:B------:R-:W-:Y:S01]  /*03d0*/  SHF.R.S32.HI R19, RZ, 0x1, R10 ;  /* 0x00000001ff137819 */ /* 0x000fe2000001140a */
[----:B------:R-:W-:Y:S01]  /*03e0*/  IMAD R4, R17, -0xa, R5 ;  /* 0xfffffff611047824 */ /* 0x000fe200078e0205 */
[----:B------:R-:W-:Y:S01]  /*03f0*/  SHF.R.U32.HI R17, RZ, 0x1f, R8 ;  /* 0x0000001fff117819 */ /* 0x000fe20000011608 */
[----:B------:R-:W-:Y:S01]  /*0400*/  IMAD.HI R16, R2, 0x38e38e39, RZ ;  /* 0x38e38e3902107827 */ /* 0x000fe200078e02ff */
[----:B------:R-:W-:-:S02]  /*0410*/  LEA.HI R19, R10, R19, RZ, 0x1 ;  /* 0x000000130a137211 */ /* 0x000fc400078f08ff */
[----:B------:R-:W-:Y:S01]  /*0420*/  IADD3 R9, P0, P2, R6, R9, R4 ;  /* 0x0000000906097210 */ /* 0x000fe20007a1e004 */
[----:B------:R-:W-:Y:S01]  /*0430*/  IMAD R0, R21, -0xa, R0 ;  /* 0xfffffff615007824 */ /* 0x000fe200078e0200 */
[----:B------:R-:W-:Y:S01]  /*0440*/  SHF.R.S32.HI R21, RZ, 0x1, R16 ;  /* 0x00000001ff157819 */ /* 0x000fe20000011410 */
[----:B------:R-:W-:Y:S01]  /*0450*/  IMAD R11, R20, -0xa, R11 ;  /* 0xfffffff6140b7824 */ /* 0x000fe200078e020b */
[----:B------:R-:W-:Y:S01]  /*0460*/  LEA.HI R6, R8, R17, RZ, 0x1a ;  /* 0x0000001108067211 */ /* 0x000fe200078fd0ff */
[----:B------:R-:W-:Y:S01]  /*0470*/  IMAD R20, R19, -0x9, R12 ;  /* 0xfffffff713147824 */ /* 0x000fe200078e020c */
[----:B------:R-:W-:Y:S01]  /*0480*/  LEA.HI R21, R16, R21, RZ, 0x1 ;  /* 0x0000001510157211 */ /* 0x000fe200078f08ff */
[----:B------:R-:W-:Y:S01]  /*0490*/  IMAD.SHL.U32 R8, R7, 0x40, RZ ;  /* 0x0000004007087824 */ /* 0x000fe200078e00ff */
[----:B------:R-:W-:Y:S01]  /*04a0*/  SHF.R.S32.HI R10, RZ, 0x1f, R4 ;  /* 0x0000001fff0a7819 */ /* 0x000fe20000011404 */
[----:B------:R-:W-:Y:S02]  /*04b0*/  IMAD R12, R12, -0xa, R13 ;  /* 0xfffffff60c0c7824 */ /* 0x000fe400078e020d */
[----:B------:R-:W-:Y:S01]  /*04c0*/  IMAD.SHL.U32 R7, R20, 0x8, RZ ;  /* 0x0000000814077824 */ /* 0x000fe200078e00ff */
[----:B------:R-:W-:Y:S01]  /*04d0*/  IADD3.X R18, R18, R15, R10, P0, P2 ;  /* 0x0000000f12127210 */ /* 0x000fe200007e440a */
[----:B------:R-:W-:Y:S01]  /*04e0*/  VIADD R17, R5, 0x2 ;  /* 0x0000000205117836 */ /* 0x000fe20000000000 */
[--C-:B------:R-:W-:Y:S01]  /*04f0*/  SHF.R.S32.HI R16, RZ, 0x1f, R12.reuse ;  /* 0x0000001fff107819 */ /* 0x100fe2000001140c */
[----:B------:R-:W-:Y:S01]  /*0500*/  IMAD R3, R2, -0xa, R3 ;  /* 0xfffffff602037824 */ /* 0x000fe200078e0203 */
[-C--:B------:R-:W-:Y:S01]  /*0510*/  IADD3 R10, P0, P2, R7, R8.reuse, R12 ;  /* 0x00000008070a7210 */ /* 0x080fe20007a1e00c */
[----:B------:R-:W-:Y:S01]  /*0520*/  IMAD R2, R21, -0x9, R2 ;  /* 0xfffffff715027824 */ /* 0x000fe200078e0202 */
[----:B------:R-:W-:Y:S01]  /*0530*/  IADD3 R19, P5, P6, R7, R8, R11 ;  /* 0x0000000807137210 */ /* 0x000fe20007ebe00b */
[----:B------:R-:W-:Y:S01]  /*0540*/  IMAD.HI R27, R17, 0x66666667, RZ ;  /* 0x66666667111b7827 */ /* 0x000fe200078e02ff */
[----:B------:R-:W-:-:S02]  /*0550*/  SHF.R.S32.HI R22, RZ, 0x1f, R8 ;  /* 0x0000001fff167819 */ /* 0x000fc40000011408 */
[----:B------:R-:W-:Y:S01]  /*0560*/  SHF.R.S32.HI R7, RZ, 0x1f, R7 ;  /* 0x0000001fff077819 */ /* 0x000fe20000011407 */
[----:B------:R-:W-:Y:S01]  /*0570*/  IMAD.SHL.U32 R24, R6, 0x40, RZ ;  /* 0x0000004006187824 */ /* 0x000fe200078e00ff */
[----:B------:R-:W-:Y:S01]  /*0580*/  SHF.R.S32.HI R8, RZ, 0x1f, R11 ;  /* 0x0000001fff087819 */ /* 0x000fe2000001140b */
[----:B------:R-:W-:Y:S01]  /*0590*/  IMAD.SHL.U32 R23, R2, 0x8, RZ ;  /* 0x0000000802177824 */ /* 0x000fe200078e00ff */
[CC--:B------:R-:W-:Y:S02]  /*05a0*/  IADD3.X R21, R7.reuse, R22.reuse, R16, P0, P2 ;  /* 0x0000001607157210 */ /* 0x0c0fe400007e4410 */
[----:B------:R-:W-:Y:S02]  /*05b0*/  IADD3.X R8, R7, R22, R8, P5, P6 ;  /* 0x0000001607087210 */ /* 0x000fe40002fec408 */
[----:B------:R-:W-:Y:S02]  /*05c0*/  SHF.R.U32.HI R16, RZ, 0x1f, R27 ;  /* 0x0000001fff107819 */ /* 0x000fe4000001161b */
[----:B------:R-:W-:-:S02]  /*05d0*/  SHF.R.S32.HI R22, RZ, 0x1f, R24 ;  /* 0x0000001fff167819 */ /* 0x000fc40000011418 */
[CCC-:B------:R-:W-:Y:S02]  /*05e0*/  IADD3 R6, P0, P2, R23.reuse, R24.reuse, R3.reuse ;  /* 0x0000001817067210 */ /* 0x1c0fe40007a1e003 */
[--C-:B------:R-:W-:Y:S02]  /*05f0*/  IADD3 R7, P5, P6, R23, R24, R0.reuse ;  /* 0x0000001817077210 */ /* 0x100fe40007ebe000 */
[----:B------:R-:W-:Y:S02]  /*0600*/  SHF.R.S32.HI R15, RZ, 0x1f, R3 ;  /* 0x0000001fff0f7819 */ /* 0x000fe40000011403 */
[----:B------:R-:W-:Y:S02]  /*0610*/  SHF.R.S32.HI R23, RZ, 0x1f, R23 ;  /* 0x0000001fff177819 */ /* 0x000fe40000011417 */
[----:B------:R-:W-:Y:S02]  /*0620*/  SHF.R.S32.HI R24, RZ, 0x1f, R0 ;  /* 0x0000001fff187819 */ /* 0x000fe40000011400 */
[----:B------:R-:W-:Y:S01]  /*0630*/  LEA.HI.SX32 R27, R27, R16, 0x1e ;  /* 0x000000101b1b7211 */ /* 0x000fe200078ff2ff */
[----:B------:R-:W-:Y:S01]  /*0640*/  VIADD R16, R4, 0xffffffff ;  /* 0xffffffff04107836 */ /* 0x000fe20000000000 */
[----:B------:R-:W-:-:S02]  /*0650*/  IADD3.X R15, R23, R22, R15, P0, P2 ;  /* 0x00000016170f7210 */ /* 0x000fc400007e440f */
[----:B------:R-:W-:Y:S01]  /*0660*/  IADD3.X R4, R23, R22, R24, P5, P6 ;  /* 0x0000001617047210 */ /* 0x000fe20002fec418 */
[C---:B------:R-:W-:Y:S01]  /*0670*/  VIADD R22, R5.reuse, 0x3 ;  /* 0x0000000305167836 */ /* 0x040fe20000000000 */
[----:B------:R-:W-:Y:S01]  /*0680*/  ISETP.LT.U32.AND P1, PT, R16, 0x8, P1 ;  /* 0x000000081000780c */ /* 0x000fe20000f21070 */
[----:B------:R-:W-:Y:S02]  /*0690*/  IMAD.MOV.U32 R16, RZ, RZ, RZ ;  /* 0x000000ffff107224 */ /* 0x000fe400078e00ff */
[----:B------:R-:W-:Y:S01]  /*06a0*/  IMAD.HI R25, R22, 0x66666667, RZ ;  /* 0x6666666716197827 */ /* 0x000fe200078e02ff */
[----:B------:R-:W-:-:S03]  /*06b0*/  ISETP.LT.AND P2, PT, R5, 0x16800, P1 ;  /* 0x000168000500780c */ /* 0x000fc60000f41270 */
[----:B------:R-:W-:Y:S01]  /*06c0*/  IMAD.HI R23, R17, -0x49f49f49, R16 ;  /* 0xb60b60b711177827 */ /* 0x000fe200078e0210 */
[----:B------:R-:W-:-:S03]  /*06d0*/  SHF.R.U32.HI R16, RZ, 0x1f, R25 ;  /* 0x0000001fff107819 */ /* 0x000fc60000011619 */
[----:B------:R-:W-:Y:S01]  /*06e0*/  IMAD.HI R26, R27, 0x38e38e39, RZ ;  /* 0x38e38e391b1a7827 */ /* 0x000fe200078e02ff */
[----:B------:R-:W-:Y:S02]  /*06f0*/  LEA.HI.SX32 R25, R25, R16, 0x1e ;  /* 0x0000001019197211 */ /* 0x000fe400078ff2ff */
[----:B------:R-:W-:Y:S01]  /*0700*/  LEA R16, P0, R9, UR6, 0x2 ;  /* 0x0000000609107c11 */ /* 0x000fe2000f8010ff */
[----:B------:R-:W-:Y:S01]  /*0710*/  IMAD R24, R27, -0xa, R17 ;  /* 0xfffffff61b187824 */ /* 0x000fe200078e0211 */
[----:B------:R-:W-:Y:S01]  /*0720*/  SHF.R.S32.HI R29, RZ, 0x1, R26 ;  /* 0x00000001ff1d7819 */ /* 0x000fe2000001141a */
[----:B------:R-:W-:Y:S01]  /*0730*/  IMAD R25, R25, -0xa, R22 ;  /* 0xfffffff619197824 */ /* 0x000fe200078e0216 */
[----:B------:R-:W-:Y:S02]  /*0740*/  SHF.R.U32.HI R22, RZ, 0x1f, R23 ;  /* 0x0000001fff167819 */ /* 0x000fe40000011617 */
[----:B------:R-:W-:Y:S02]  /*0750*/  LEA.HI R26, R26, R29, RZ, 0x1 ;  /* 0x0000001d1a1a7211 */ /* 0x000fe400078f08ff */
[----:B------:R-:W-:-:S02]  /*0760*/  LEA.HI R22, R23, R22, RZ, 0x1a ;  /* 0x0000001617167211 */ /* 0x000fc400078fd0ff */
[----:B------:R-:W-:Y:S01]  /*0770*/  LEA.HI.X R17, R9, UR7, R18, 0x2, P0 ;  /* 0x0000000709117c11 */ /* 0x000fe200080f1412 */
[----:B------:R-:W-:Y:S01]  /*0780*/  IMAD R26, R26, -0x9, R27 ;  /* 0xfffffff71a1a7824 */ /* 0x000fe200078e021b */
[----:B------:R-:W-:Y:S01]  /*0790*/  ISETP.GT.AND P0, PT, R20, RZ, PT ;  /* 0x000000ff1400720c */ /* 0x000fe20003f04270 */
[----:B------:R-:W-:Y:S02]  /*07a0*/  IMAD.SHL.U32 R27, R22, 0x40, RZ ;  /* 0x00000040161b7824 */ /* 0x000fe400078e00ff */
[----:B------:R-:W-:Y:S01]  /*07b0*/  IMAD.SHL.U32 R20, R26, 0x8, RZ ;  /* 0x000000081a147824 */ /* 0x000fe200078e00ff */
[----:B------:R-:W-:Y:S01]  /*07c0*/  SHF.R.S32.HI R23, RZ, 0x1f, R24 ;  /* 0x0000001fff177819 */ /* 0x000fe20000011418 */
[----:B------:R-:W-:Y:S01]  /*07d0*/  VIADD R12, R12, 0xffffffff ;  /* 0xffffffff0c0c7836 */ /* 0x000fe20000000000 */
[----:B------:R-:W-:Y:S01]  /*07e0*/  SHF.R.S32.HI R22, RZ, 0x1f, R27 ;  /* 0x0000001fff167819 */ /* 0x000fe2000001141b */
[----:B------:R-:W-:Y:S01]  /*07f0*/  IMAD.MOV.U32 R9, RZ, RZ, RZ ;  /* 0x000000ffff097224 */ /* 0x000fe200078e00ff */
[----:B------:R-:W-:-:S02]  /*0800*/  SHF.R.S32.HI R29, RZ, 0x1f, R20 ;  /* 0x0000001fff1d7819 */ /* 0x000fc40000011414 */
[----:B------:R-:W-:-:S03]  /*0810*/  IADD3 R18, P5, P6, R20, R27, R24 ;  /* 0x0000001b14127210 */ /* 0x000fc60007ebe018 */
[----:B------:R1:W3:Y:S01]  /*0820*/  @P2 LDG.E R9, desc[UR4][R16.64+-0x24] ;  /* 0xffffdc0410092981 */ /* 0x0002e2000c1e1900 */
[----:B------:R-:W-:Y:S02]  /*0830*/  IADD3.X R23, R29, R22, R23, P5, P6 ;  /* 0x000000161d177210 */ /* 0x000fe40002fec417 */
[----:B------:R-:W-:Y:S02]  /*0840*/  ISETP.LT.U32.AND P5, PT, R12, 0x8, P0 ;  /* 0x000000080c00780c */ /* 0x000fe400007a1070 */
[----:B------:R-:W-:Y:S02]  /*0850*/  ISETP.LT.U32.AND P0, PT, R11, 0x9, P0 ;  /* 0x000000090b00780c */ /* 0x000fe40000701070 */
[----:B--2---:R-:W-:Y:S02]  /*0860*/  SEL R14, R14, RZ, P4 ;  /* 0x000000ff0e0e7207 */ /* 0x004fe40002000000 */
[--C-:B------:R-:W-:Y:S02]  /*0870*/  IADD3 R12, P4, P6, R20, R27, R25.reuse ;  /* 0x0000001b140c7210 */ /* 0x100fe40007e9e019 */
[----:B------:R-:W-:-:S04]  /*0880*/  SHF.R.S32.HI R27, RZ, 0x1f, R25 ;  /* 0x0000001fff1b7819 */ /* 0x000fc80000011419 */
[----:B------:R-:W-:Y:S02]  /*0890*/  IADD3.X R27, R29, R22, R27, P4, P6 ;  /* 0x000000161d1b7210 */ /* 0x000fe400027ec41b */
[----:B-1----:R-:W-:Y:S02]  /*08a0*/  LEA R16, P6, R10, UR6, 0x2 ;  /* 0x000000060a107c11 */ /* 0x002fe4000f8c10ff */
[----:B------:R-:W-:Y:S02]  /*08b0*/  FSETP.GEU.AND P4, PT, R14, RZ, PT ;  /* 0x000000ff0e00720b */ /* 0x000fe40003f8e000 */
[----:B------:R-:W-:Y:S02]  /*08c0*/  LEA.HI.X R17, R10, UR7, R21, 0x2, P6 ;  /* 0x000000070a117c11 */ /* 0x000fe4000b0f1415 */
[----:B------:R-:W-:Y:S02]  /*08d0*/  FSEL R20, R14, RZ, P4 ;  /* 0x000000ff0e147208 */ /* 0x000fe40002000000 */
[----:B------:R-:W-:-:S02]  /*08e0*/  LEA R10, P6, R19, UR6, 0x2 ;  /* 0x00000006130a7c11 */ /* 0x000fc4000f8c10ff */
[----:B------:R-:W-:Y:S02]  /*08f0*/  ISETP.LT.AND P4, PT, R13, 0x16800, P5 ;  /* 0x000168000d00780c */ /* 0x000fe40002f81270 */
[----:B------:R-:W-:Y:S01]  /*0900*/  LEA.HI.X R11, R19, UR7, R8, 0x2, P6 ;  /* 0x00000007130b7c11 */ /* 0x000fe2000b0f1408 */
[----:B------:R-:W-:Y:S01]  /*0910*/  IMAD.MOV.U32 R19, RZ, RZ, RZ ;  /* 0x000000ffff137224 */ /* 0x000fe200078e00ff */
[----:B------:R-:W-:Y:S01]  /*0920*/  ISETP.LT.AND P6, PT, R13, 0x16800, P0 ;  /* 0x000168000d00780c */ /* 0x000fe200007c1270 */
[----:B------:R-:W-:-:S08]  /*0930*/  IMAD.MOV.U32 R21, RZ, RZ, RZ ;  /* 0x000000ffff157224 */ /* 0x000fd000078e00ff */
[----:B------:R-:W2:Y:S04]  /*0940*/  @P4 LDG.E R19, desc[UR4][R16.64+-0x24] ;  /* 0xffffdc0410134981 */ /* 0x000ea8000c1e1900 */
[----:B------:R-:W4:Y:S01]  /*0950*/  @P6 LDG.E R21, desc[UR4][R10.64+-0x24] ;  /* 0xffffdc040a156981 */ /* 0x000f22000c1e1900 */
[----:B------:R-:W-:Y:S01]  /*0960*/  VIADD R24, R24, 0xffffffff ;  /* 0xffffffff18187836 */ /* 0x000fe20000000000 */
[----:B---3--:R-:W-:-:S04]  /*0970*/  SEL R9, R9, RZ, P2 ;  /* 0x000000ff09097207 */ /* 0x008fc80001000000 */
[----:B------:R-:W-:-:S04]  /*0980*/  FSETP.GEU.AND P2, PT, R9, RZ, PT ;  /* 0x000000ff0900720b */ /* 0x000fc80003f4e000 */
[----:B------:R-:W-:Y:S02]  /*0990*/  FSEL R8, R9, RZ, P2 ;  /* 0x000000ff09087208 */ /* 0x000fe40001000000 */
[----:B------:R-:W-:Y:S02]  /*09a0*/  ISETP.GT.AND P2, PT, R26, RZ, PT ;  /* 0x000000ff1a00720c */ /* 0x000fe40003f44270 */
[----:B------:R-:W-:Y:S02]  /*09b0*/  SEL R9, R20, RZ, P3 ;  /* 0x000000ff14097207 */ /* 0x000fe40001800000 */
[----:B--2---:R-:W-:Y:S02]  /*09c0*/  SEL R19, R19, RZ, P4 ;  /* 0x000000ff13137207 */ /* 0x004fe40002000000 */
[----:B------:R-:W-:Y:S02]  /*09d0*/  LEA R14, P4, R6, UR6, 0x2 ;  /* 0x00000006060e7c11 */ /* 0x000fe4000f8810ff */
[----:B----4-:R-:W-:-:S02]  /*09e0*/  SEL R21, R21, RZ, P6 ;  /* 0x000000ff15157207 */ /* 0x010fc40003000000 */
[----:B------:R-:W-:Y:S02]  /*09f0*/  LEA R16, P6, R18, UR6, 0x2 ;  /* 0x0000000612107c11 */ /* 0x000fe4000f8c10ff */
[----:B------:R-:W-:Y:S02]  /*0a00*/  LEA.HI.X R15, R6, UR7, R15, 0x2, P4 ;  /* 0x00000007060f7c11 */ /* 0x000fe4000a0f140f */
[----:B------:R-:W-:Y:S02]  /*0a10*/  ISETP.LT.U32.AND P4, PT, R24, 0x8, P2 ;  /* 0x000000081800780c */ /* 0x000fe40001781070 */
[----:B------:R-:W-:Y:S02]  /*0a20*/  LEA.HI.X R17, R18, UR7, R23, 0x2, P6 ;  /* 0x0000000712117c11 */ /* 0x000fe4000b0f1417 */
[----:B------:R-:W-:Y:S02]  /*0a30*/  ISETP.LT.AND P3, PT, R5, 0x16800, P4 ;  /* 0x000168000500780c */ /* 0x000fe40002761270 */
[----:B------:R-:W-:-:S02]  /*0a40*/  LEA R10, P6, R12, UR6, 0x2 ;  /* 0x000000060c0a7c11 */ /* 0x000fc4000f8c10ff */
[----:B------:R-:W-:Y:S02]  /*0a50*/  ISETP.LT.U32.AND P2, PT, R25, 0x9, P2 ;  /* 0x000000091900780c */ /* 0x000fe40001741070 */
[----:B------:R-:W-:Y:S01]  /*0a60*/  LEA.HI.X R11, R12, UR7, R27, 0x2, P6 ;  /* 0x000000070c0b7c11 */ /* 0x000fe2000b0f141b */
[----:B------:R-:W-:Y:S01]  /*0a70*/  IMAD.MOV.U32 R12, RZ, RZ, RZ ;  /* 0x000000ffff0c7224 */ /* 0x000fe200078e00ff */
[----:B------:R-:W-:-:S04]  /*0a80*/  LEA R6, P6, R7, UR6, 0x2 ;  /* 0x0000000607067c11 */ /* 0x000fc8000f8c10ff */
[----:B------:R-:W-:Y:S01]  /*0a90*/  LEA.HI.X R7, R7, UR7, R4, 0x2, P6 ;  /* 0x0000000707077c11 */ /* 0x000fe2000b0f1404 */
[----:B------:R-:W2:Y:S01]  /*0aa0*/  @P3 LDG.E R12, desc[UR4][R16.64+-0x24] ;  /* 0xffffdc04100c3981 */ /* 0x000ea2000c1e1900 */
[----:B------:R-:W-:Y:S01]  /*0ab0*/  ISETP.LT.AND P6, PT, R5, 0x16800, P2 ;  /* 0x000168000500780c */ /* 0x000fe200017c1270 */
[----:B------:R-:W-:-:S12]  /*0ac0*/  IMAD.MOV.U32 R4, RZ, RZ, RZ ;  /* 0x000000ffff047224 */ /* 0x000fd800078e00ff */
[----:B------:R-:W3:Y:S01]  /*0ad0*/  @P6 LDG.E R4, desc[UR4][R10.64+-0x24] ;  /* 0xffffdc040a046981 */ /* 0x000ee2000c1e1900 */
[----:B------:R-:W-:Y:S01]  /*0ae0*/  VIADD R3, R3, 0xffffffff ;  /* 0xffffffff03037836 */ /* 0x000fe20000000000 */
[----:B------:R-:W-:Y:S02]  /*0af0*/  SEL R8, R8, RZ, P1 ;  /* 0x000000ff08087207 */ /* 0x000fe40000800000 */
[----:B--2---:R-:W-:-:S04]  /*0b00*/  SEL R12, R12, RZ, P3 ;  /* 0x000000ff0c0c7207 */ /* 0x004fc80001800000 */
[----:B------:R-:W-:-:S04]  /*0b10*/  FSETP.GEU.AND P3, PT, R12, RZ, PT ;  /* 0x000000ff0c00720b */ /* 0x000fc80003f6e000 */
[----:B------:R-:W-:Y:S02]  /*0b20*/  FSEL R12, R12, RZ, P3 ;  /* 0x000000ff0c0c7208 */ /* 0x000fe40001800000 */
[----:B------:R-:W-:Y:S02]  /*0b30*/  ISETP.GT.AND P3, PT, R2, RZ, PT ;  /* 0x000000ff0200720c */ /* 0x000fe40003f64270 */
[----:B---3--:R-:W-:Y:S02]  /*0b40*/  SEL R4, R4, RZ, P6 ;  /* 0x000000ff04047207 */ /* 0x008fe40003000000 */
[----:B------:R-:W-:Y:S02]  /*0b50*/  ISETP.LT.U32.AND P1, PT, R3, 0x8, P3 ;  /* 0x000000080300780c */ /* 0x000fe40001f21070 */
[----:B------:R-:W-:Y:S01]  /*0b60*/  FSETP.GEU.AND P6, PT, R4, RZ, PT ;  /* 0x000000ff0400720b */ /* 0x000fe20003fce000 */
[----:B------:R-:W1:Y:S01]  /*0b70*/  LDC.64 R2, c[0x0][0x218] ;  /* 0x00008600ff027b82 */ /* 0x000e620000000a00 */
[----:B------:R-:W-:-:S02]  /*0b80*/  ISETP.LT.U32.AND P3, PT, R0, 0x9, P3 ;  /* 0x000000090000780c */ /* 0x000fc40001f61070 */
[----:B------:R-:W-:Y:S02]  /*0b90*/  SEL R10, R12, RZ, P4 ;  /* 0x000000ff0c0a7207 */ /* 0x000fe40002000000 */
[C---:B------:R-:W-:Y:S02]  /*0ba0*/  ISETP.LT.AND P4, PT, R13.reuse, 0x16800, P1 ;  /* 0x000168000d00780c */ /* 0x040fe40000f81270 */
[----:B------:R-:W-:Y:S02]  /*0bb0*/  FSEL R11, R4, RZ, P6 ;  /* 0x000000ff040b7208 */ /* 0x000fe40003000000 */
[----:B------:R-:W-:Y:S01]  /*0bc0*/  ISETP.LT.AND P6, PT, R13, 0x16800, P3 ;  /* 0x000168000d00780c */ /* 0x000fe20001fc1270 */
[----:B------:R-:W-:Y:S02]  /*0bd0*/  IMAD.MOV.U32 R0, RZ, RZ, RZ ;  /* 0x000000ffff007224 */ /* 0x000fe400078e00ff */
[----:B------:R-:W-:-:S06]  /*0be0*/  IMAD.MOV.U32 R12, RZ, RZ, RZ ;  /* 0x000000ffff0c7224 */ /* 0x000fcc00078e00ff */
[----:B------:R-:W2:Y:S04]  /*0bf0*/  @P4 LDG.E R0, desc[UR4][R14.64+-0x24] ;  /* 0xffffdc040e004981 */ /* 0x000ea8000c1e1900 */
[----:B------:R-:W3:Y:S01]  /*0c00*/  @P6 LDG.E R12, desc[UR4][R6.64+-0x24] ;  /* 0xffffdc04060c6981 */ /* 0x000ee2000c1e1900 */
[----:B------:R-:W-:Y:S02]  /*0c10*/  SEL R11, R11, RZ, P2 ;  /* 0x000000ff0b0b7207 */ /* 0x000fe40001000000 */
[C---:B------:R-:W-:Y:S01]  /*0c20*/  ISETP.GE.AND P2, PT, R5.reuse, 0x16800, PT ;  /* 0x000168000500780c */ /* 0x040fe20003f46270 */
[----:B-1----:R-:W-:-:S12]  /*0c30*/  IMAD.WIDE R4, R5, 0x4, R2 ;  /* 0x0000000405047825 */ /* 0x002fd800078e0202 */
[----:B------:R1:W-:Y:S01]  /*0c40*/  @!P2 STG.E.128 desc[UR4][R4.64], R8 ;  /* 0x000000080400a986 */ /* 0x0003e2000c101d04 */
[----:B------:R-:W-:-:S04]  /*0c50*/  FSETP.GEU.AND P2, PT, R19, RZ, PT ;  /* 0x000000ff1300720b */ /* 0x000fc80003f4e000 */
[----:B------:R-:W-:-:S04]  /*0c60*/  FSEL R19, R19, RZ, P2 ;  /* 0x000000ff13137208 */ /* 0x000fc80001000000 */
[----:B------:R-:W-:Y:S02]  /*0c70*/  SEL R20, R19, RZ, P5 ;  /* 0x000000ff13147207 */ /* 0x000fe40002800000 */
[----:B--2---:R-:W-:Y:S02]  /*0c80*/  SEL R0, R0, RZ, P4 ;  /* 0x000000ff00007207 */ /* 0x004fe40002000000 */
[----:B------:R-:W-:Y:S02]  /*0c90*/  ISETP.GE.AND P4, PT, R13, 0x16800, PT ;  /* 0x000168000d00780c */ /* 0x000fe40003f86270 */
[----:B---3--:R-:W-:Y:S02]  /*0ca0*/  SEL R12, R12, RZ, P6 ;  /* 0x000000ff0c0c7207 */ /* 0x008fe40003000000 */
[----:B------:R-:W-:Y:S02]  /*0cb0*/  FSETP.GEU.AND P6, PT, R21, RZ, PT ;  /* 0x000000ff1500720b */ /* 0x000fe40003fce000 */
[----:B------:R-:W-:-:S02]  /*0cc0*/  FSETP.GEU.AND P2, PT, R0, RZ, PT ;  /* 0x000000ff0000720b */ /* 0x000fc40003f4e000 */
[----:B------:R-:W-:Y:S02]  /*0cd0*/  FSEL R21, R21, RZ, P6 ;  /* 0x000000ff15157208 */ /* 0x000fe40003000000 */
[----:B------:R-:W-:Y:S02]  /*0ce0*/  FSETP.GEU.AND P6, PT, R12, RZ, PT ;  /* 0x000000ff0c00720b */ /* 0x000fe40003fce000 */
[----:B------:R-:W-:Y:S02]  /*0cf0*/  FSEL R0, R0, RZ, P2 ;  /* 0x000000ff00007208 */ /* 0x000fe40001000000 */
[----:B------:R-:W-:Y:S02]  /*0d00*/  FSEL R12, R12, RZ, P6 ;  /* 0x000000ff0c0c7208 */ /* 0x000fe40003000000 */
[----:B------:R-:W-:Y:S02]  /*0d10*/  SEL R21, R21, RZ, P0 ;  /* 0x000000ff15157207 */ /* 0x000fe40000000000 */
[----:B------:R-:W-:-:S02]  /*0d20*/  SEL R22, R0, RZ, P1 ;  /* 0x000000ff00167207 */ /* 0x000fc40000800000 */
[----:B------:R-:W-:Y:S01]  /*0d30*/  SEL R23, R12, RZ, P3 ;  /* 0x000000ff0c177207 */ /* 0x000fe20001800000 */
[----:B-1----:R-:W-:Y:S06]  /*0d40*/  @P4 EXIT ;  /* 0x000000000000494d */ /* 0x002fec0003800000 */
[----:B------:R-:W-:Y:S01]  /*0d50*/  STG.E.128 desc[UR4][R4.64+0x800], R20 ;  /* 0x0008001404007986 */ /* 0x000fe2000c101d04 */
[----:B------:R-:W-:Y:S05]  /*0d60*/  EXIT ;  /* 0x000000000000794d */ /* 0x000fea0003800000 */
.L_x_0:
[----:B------:R-:W-:-:S00]  /*0d70*/  BRA `(.L_x_0) ;  /* 0xfffffffc00fc7947 */ /* 0x000fc0000383ffff */
[----:B------:R-:W-:-:S00]  /*0d80*/  NOP ;  /* 0x0000000000007918 */ /* 0x000fc00000000000 */
[----:B------:R-:W-:-:S00]  /*0d90*/  NOP ;  /* 0x0000000000007918 */ /* 0x000fc00000000000 */
[----:B------:R-:W-:-:S00]  /*0da0*/  NOP ;  /* 0x0000000000007918 */ /* 0x000fc00000000000 */
[----:B------:R-:W-:-:S00]  /*0db0*/  NOP ;  /* 0x0000000000007918 */ /* 0x000fc00000000000 */
[----:B------:R-:W-:-:S00]  /*0dc0*/  NOP ;  /* 0x0000000000007918 */ /* 0x000fc00000000000 */
[----:B------:R-:W-:-:S00]  /*0dd0*/  NOP ;  /* 0x0000000000007918 */ /* 0x000fc00000000000 */
[----:B------:R-:W-:-:S00]  /*0de0*/  NOP ;  /* 0x0000000000007918 */ /* 0x000fc00000000000 */
[----:B------:R-:W-:-:S00]  /*0df0*/  NOP ;  /* 0x0000000000007918 */ /* 0x000fc00000000000 */
.L_x_1:


//--------------------- .nv.constant0.triton_poi_fused_constant_pad_nd_relu_33 --------------------------
	.section	.nv.constant0.triton_poi_fused_constant_pad_nd_relu_33,"a",@progbits
	.sectionflags	@""
	.align	4
.nv.constant0.triton_poi_fused_constant_pad_nd_relu_33:
	.zero		548
